//
// Generated by NVIDIA NVVM Compiler
//
// Compiler Build ID: CL-36424714
// Cuda compilation tools, release 13.0, V13.0.88
// Based on NVVM 20.0.0
//

.version 9.0
.target sm_100
.address_size 64

	// .globl	default_function_kernel

.visible .entry default_function_kernel(
	.param .u64 .ptr .align 1 default_function_kernel_param_0,
	.param .u64 .ptr .align 1 default_function_kernel_param_1
)
.maxntid 51
{
	.reg .pred 	%p<2>;
	.reg .b32 	%r<10>;
	.reg .b32 	%f<10>;
	.reg .b64 	%rd<9>;

	ld.param.u64 	%rd3, [default_function_kernel_param_0];
	ld.param.u64 	%rd4, [default_function_kernel_param_1];
	cvta.to.global.u64 	%rd5, %rd3;
	cvta.to.global.u64 	%rd6, %rd4;
	mov.u32 	%r1, %ctaid.x;
	mov.u32 	%r2, %tid.x;
	mad.lo.s32 	%r3, %r1, 51, %r2;
	mul.wide.u32 	%rd7, %r3, 4;
	add.s64 	%rd1, %rd6, %rd7;
	mad.lo.s32 	%r4, %r1, -48, %r3;
	shl.b32 	%r5, %r2, 1;
	mad.lo.s32 	%r6, %r1, 102, %r5;
	add.s32 	%r7, %r6, -1;
	mul.lo.s32 	%r8, %r4, -1431655765;
	shf.l.wrap.b32 	%r9, %r8, %r8, 31;
	setp.lt.u32 	%p1, %r9, 715827883;
	mul.wide.s32 	%rd8, %r7, 4;
	add.s64 	%rd2, %rd5, %rd8;
	mov.f32 	%f9, 0fFF7FFFFD;
	@%p1 bra 	$L__BB0_2;
	ld.global.nc.f32 	%f9, [%rd2];
$L__BB0_2:
	max.f32 	%f4, %f9, 0fFF7FFFFD;
	ld.global.nc.f32 	%f5, [%rd2+4];
	max.f32 	%f6, %f4, %f5;
	ld.global.nc.f32 	%f7, [%rd2+8];
	max.f32 	%f8, %f6, %f7;
	st.global.f32 	[%rd1], %f8;
	ret;

}


// ===== COMPILED SASS (sm_100) =====

	.target	sm_100

	.elftype	@"ET_EXEC"


//--------------------- .note.nv.tkinfo           --------------------------
	.section	.note.nv.tkinfo,"",@"SHT_NOTE"
	.sectionflags	@"SHF_NOTE_NV_TKINFO"
	.tkinfo
        /*0018*/ 	.word	0x00000002
        /*0030*/ 	.string	""
        /*0030*/ 	.string	"ptxas"
        /*0030*/ 	.string	"Cuda compilation tools, release 13.0, V13.0.88"
        /*0030*/ 	.string	"Build cuda_13.0.r13.0/compiler.36424714_0"
        /*0030*/ 	.string	"-arch sm_100 -m 64 "



//--------------------- .note.nv.cuinfo           --------------------------
	.section	.note.nv.cuinfo,"",@"SHT_NOTE"
	.sectionflags	@"SHF_NOTE_NV_CUINFO"
        /*0018*/ 	.short	0x0002
        /*001a*/ 	.short	0x0064
        /*001c*/ 	.short	0x0082
	.zero		2


//--------------------- .nv.info                  --------------------------
	.section	.nv.info,"",@"SHT_CUDA_INFO"
	.align	4


	//----- nvinfo : EIATTR_REGCOUNT
	.align		4
        /*0000*/ 	.byte	0x04, 0x2f
        /*0002*/ 	.short	(.L_1 - .L_0)
	.align		4
.L_0:
        /*0004*/ 	.word	index@(default_function_kernel)
        /*0008*/ 	.word	0x0000000e


	//----- nvinfo : EIATTR_FRAME_SIZE
	.align		4
.L_1:
        /*000c*/ 	.byte	0x04, 0x11
        /*000e*/ 	.short	(.L_3 - .L_2)
	.align		4
.L_2:
        /*0010*/ 	.word	index@(default_function_kernel)
        /*0014*/ 	.word	0x00000000


	//----- nvinfo : EIATTR_MIN_STACK_SIZE
	.align		4
.L_3:
        /*0018*/ 	.byte	0x04, 0x12
        /*001a*/ 	.short	(.L_5 - .L_4)
	.align		4
.L_4:
        /*001c*/ 	.word	index@(default_function_kernel)
        /*0020*/ 	.word	0x00000000
.L_5:


//--------------------- .nv.compat                --------------------------
	.section	.nv.compat,"",@"SHT_CUDA_COMPAT_INFO"
	.align	4
        /*0000*/ 	.byte	0x02, 0x09, 0x00, 0x00, 0x02, 0x02, 0x01, 0x00, 0x02, 0x05, 0x05, 0x00, 0x03, 0x07, 0x01, 0x01
        /*0010*/ 	.byte	0x02, 0x03, 0x00, 0x00, 0x02, 0x06, 0x01, 0x00, 0x04, 0x0b, 0x08, 0x00, 0x09, 0x00, 0x00, 0x00
        /*0020*/ 	.byte	0x00, 0x00, 0x00, 0x00


//--------------------- .nv.info.default_function_kernel --------------------------
	.section	.nv.info.default_function_kernel,"",@"SHT_CUDA_INFO"
	.sectionflags	@""
	.align	4


	//----- nvinfo : EIATTR_CUDA_API_VERSION
	.align		4
        /*0000*/ 	.byte	0x04, 0x37
        /*0002*/ 	.short	(.L_7 - .L_6)
.L_6:
        /*0004*/ 	.word	0x00000082


	//----- nvinfo : EIATTR_KPARAM_INFO
	.align		4
.L_7:
        /*0008*/ 	.byte	0x04, 0x17
        /*000a*/ 	.short	(.L_9 - .L_8)
.L_8:
        /*000c*/ 	.word	0x00000000
        /*0010*/ 	.short	0x0001
        /*0012*/ 	.short	0x0008
        /*0014*/ 	.byte	0x00, 0xf5, 0x21, 0x00


	//----- nvinfo : EIATTR_KPARAM_INFO
	.align		4
.L_9:
        /*0018*/ 	.byte	0x04, 0x17
        /*001a*/ 	.short	(.L_11 - .L_10)
.L_10:
        /*001c*/ 	.word	0x00000000
        /*0020*/ 	.short	0x0000
        /*0022*/ 	.short	0x0000
        /*0024*/ 	.byte	0x00, 0xf5, 0x21, 0x00


	//----- nvinfo : EIATTR_SPARSE_MMA_MASK
	.align		4
.L_11:
        /*0028*/ 	.byte	0x03, 0x50
        /*002a*/ 	.short	0x0000


	//----- nvinfo : EIATTR_MAXREG_COUNT
	.align		4
        /*002c*/ 	.byte	0x03, 0x1b
        /*002e*/ 	.short	0x00ff


	//----- nvinfo : EIATTR_MERCURY_ISA_VERSION
	.align		4
        /*0030*/ 	.byte	0x03, 0x5f
        /*0032*/ 	.short	0x0101


	//----- nvinfo : EIATTR_VRC_CTA_INIT_COUNT
	.align		4
        /*0034*/ 	.byte	0x02, 0x4a
	.zero		1
	.zero		1


	//----- nvinfo : EIATTR_EXIT_INSTR_OFFSETS
	.align		4
        /*0038*/ 	.byte	0x04, 0x1c
        /*003a*/ 	.short	(.L_13 - .L_12)


	//   ....[0]....
.L_12:
        /*003c*/ 	.word	0x00000150


	//----- nvinfo : EIATTR_MAX_THREADS
	.align		4
.L_13:
        /*0040*/ 	.byte	0x04, 0x05
        /*0042*/ 	.short	(.L_15 - .L_14)
.L_14:
        /*0044*/ 	.word	0x00000033
        /*0048*/ 	.word	0x00000001
        /*004c*/ 	.word	0x00000001


	//----- nvinfo : EIATTR_CBANK_PARAM_SIZE
	.align		4
.L_15:
        /*0050*/ 	.byte	0x03, 0x19
        /*0052*/ 	.short	0x0010


	//----- nvinfo : EIATTR_PARAM_CBANK
	.align		4
        /*0054*/ 	.byte	0x04, 0x0a
        /*0056*/ 	.short	(.L_17 - .L_16)
	.align		4
.L_16:
        /*0058*/ 	.word	index@(.nv.constant0.default_function_kernel)
        /*005c*/ 	.short	0x0380
        /*005e*/ 	.short	0x0010


	//----- nvinfo : EIATTR_SW_WAR
	.align		4
.L_17:
        /*0060*/ 	.byte	0x04, 0x36
        /*0062*/ 	.short	(.L_19 - .L_18)
.L_18:
        /*0064*/ 	.word	0x00000008
.L_19:


//--------------------- .nv.callgraph             --------------------------
	.section	.nv.callgraph,"",@"SHT_CUDA_CALLGRAPH"
	.align	4
	.sectionentsize	8
	.align		4
        /*0000*/ 	.word	0x00000000
	.align		4
        /*0004*/ 	.word	0xffffffff
	.align		4
        /*0008*/ 	.word	0x00000000
	.align		4
        /*000c*/ 	.word	0xfffffffe
	.align		4
        /*0010*/ 	.word	0x00000000
	.align		4
        /*0014*/ 	.word	0xfffffffd
	.align		4
        /*0018*/ 	.word	0x00000000
	.align		4
        /*001c*/ 	.word	0xfffffffc


//--------------------- .text.default_function_kernel --------------------------
	.section	.text.default_function_kernel,"ax",@progbits
	.align	128
        .global         default_function_kernel
        .type           default_function_kernel,@function
        .size           default_function_kernel,(.L_x_1 - default_function_kernel)
        .other          default_function_kernel,@"STO_CUDA_ENTRY STV_DEFAULT"
default_function_kernel:
.text.default_function_kernel:
[----:B------:R-:W-:Y:S01]  /*0000*/  LDC R1, c[0x0][0x37c] ;  /* 0x0000df00ff017b82 */ /* 0x000fe20000000800 */
[----:B------:R-:W0:Y:S07]  /*0010*/  S2R R0, SR_CTAID.X ;  /* 0x0000000000007919 */ /* 0x000e2e0000002500 */
[----:B------:R-:W1:Y:S01]  /*0020*/  LDC.64 R4, c[0x0][0x380] ;  /* 0x0000e000ff047b82 */ /* 0x000e620000000a00 */
[----:B------:R-:W2:Y:S01]  /*0030*/  LDCU.64 UR4, c[0x0][0x358] ;  /* 0x00006b00ff0477ac */ /* 0x000ea20008000a00 */
[----:B------:R-:W0:Y:S02]  /*0040*/  S2R R7, SR_TID.X ;  /* 0x0000000000077919 */ /* 0x000e240000002100 */
[----:B0-----:R-:W-:-:S04]  /*0050*/  IMAD R7, R0, 0x33, R7 ;  /* 0x0000003300077824 */ /* 0x001fc800078e0207 */
[----:B------:R-:W-:Y:S01]  /*0060*/  IMAD R0, R0, -0x30, R7 ;  /* 0xffffffd000007824 */ /* 0x000fe200078e0207 */
[----:B------:R-:W-:-:S03]  /*0070*/  LEA R3, R7, 0xffffffff, 0x1 ;  /* 0xffffffff07037811 */ /* 0x000fc600078e08ff */
[----:B------:R-:W-:Y:S02]  /*0080*/  IMAD R0, R0, -0x55555555, RZ ;  /* 0xaaaaaaab00007824 */ /* 0x000fe400078e02ff */
[----:B-1----:R-:W-:Y:S02]  /*0090*/  IMAD.WIDE R4, R3, 0x4, R4 ;  /* 0x0000000403047825 */ /* 0x002fe400078e0204 */
[----:B------:R-:W0:Y:S01]  /*00a0*/  LDC.64 R2, c[0x0][0x388] ;  /* 0x0000e200ff027b82 */ /* 0x000e220000000a00 */
[----:B------:R-:W-:Y:S02]  /*00b0*/  SHF.L.W.U32.HI R0, R0, 0x1f, R0 ;  /* 0x0000001f00007819 */ /* 0x000fe40000010e00 */
[----:B--2---:R-:W2:Y:S02]  /*00c0*/  LDG.E.CONSTANT R9, desc[UR4][R4.64+0x4] ;  /* 0x0000040404097981 */ /* 0x004ea4000c1e9900 */
[----:B------:R-:W-:Y:S02]  /*00d0*/  ISETP.GE.U32.AND P0, PT, R0, 0x2aaaaaab, PT ;  /* 0x2aaaaaab0000780c */ /* 0x000fe40003f06070 */
[----:B------:R-:W-:Y:S01]  /*00e0*/  MOV R0, 0xff7ffffd ;  /* 0xff7ffffd00007802 */ /* 0x000fe20000000f00 */
[----:B------:R-:W3:Y:S10]  /*00f0*/  LDG.E.CONSTANT R11, desc[UR4][R4.64+0x8] ;  /* 0x00000804040b7981 */ /* 0x000ef4000c1e9900 */
[----:B------:R-:W2:Y:S01]  /*0100*/  @P0 LDG.E.CONSTANT R0, desc[UR4][R4.64] ;  /* 0x0000000404000981 */ /* 0x000ea2000c1e9900 */
[----:B0-----:R-:W-:Y:S01]  /*0110*/  IMAD.WIDE.U32 R2, R7, 0x4, R2 ;  /* 0x0000000407027825 */ /* 0x001fe200078e0002 */
[----:B--2---:R-:W-:-:S04]  /*0120*/  FMNMX3 R0, R0, -3.40282306073709652508e+38, R9, !PT ;  /* 0xff7ffffd00007876 */ /* 0x004fc80007800009 */
[----:B---3--:R-:W-:-:S05]  /*0130*/  FMNMX R11, R0, R11, !PT ;  /* 0x0000000b000b7209 */ /* 0x008fca0007800000 */
[----:B------:R-:W-:Y:S01]  /*0140*/  STG.E desc[UR4][R2.64], R11 ;  /* 0x0000000b02007986 */ /* 0x000fe2000c101904 */
[----:B------:R-:W-:Y:S05]  /*0150*/  EXIT ;  /* 0x000000000000794d */ /* 0x000fea0003800000 */
.L_x_0:
[----:B------:R-:W-:-:S00]  /*0160*/  BRA `(.L_x_0) ;  /* 0xfffffffc00fc7947 */ /* 0x000fc0000383ffff */
[----:B------:R-:W-:-:S00]  /*0170*/  NOP ;  /* 0x0000000000007918 */ /* 0x000fc00000000000 */
        /* <DEDUP_REMOVED lines=8> */
.L_x_1:


//--------------------- .nv.shared.reserved.0     --------------------------
	.section	.nv.shared.reserved.0,"aw",@nobits
	.weak		__nv_reservedSMEM_offset_0_alias
	.size		__nv_reservedSMEM_offset_0_alias, 0, 64
	.other		__nv_reservedSMEM_offset_0_alias,@"STO_CUDA_RESERVED_SHARED STV_DEFAULT"
__nv_reservedSMEM_offset_0_alias:
	.zero		0
	.zero		64


//--------------------- .nv.constant0.default_function_kernel --------------------------
	.section	.nv.constant0.default_function_kernel,"a",@progbits
	.sectionflags	@""
	.align	4
.nv.constant0.default_function_kernel:
	.zero		912


//--------------------- SYMBOLS --------------------------

	.type		.nv.reservedSmem.offset0,@object
	.size		.nv.reservedSmem.offset0,0x4
